//
// Generated by NVIDIA NVVM Compiler
//
// Compiler Build ID: CL-36424714
// Cuda compilation tools, release 13.0, V13.0.88
// Based on NVVM 20.0.0
//

.version 9.0
.target sm_100
.address_size 64

	// .globl	_Z19calculatePartialSumiiiPiS_

.visible .entry _Z19calculatePartialSumiiiPiS_(
	.param .u32 _Z19calculatePartialSumiiiPiS__param_0,
	.param .u32 _Z19calculatePartialSumiiiPiS__param_1,
	.param .u32 _Z19calculatePartialSumiiiPiS__param_2,
	.param .u64 .ptr .align 1 _Z19calculatePartialSumiiiPiS__param_3,
	.param .u64 .ptr .align 1 _Z19calculatePartialSumiiiPiS__param_4
)
{
	.reg .pred 	%p<4>;
	.reg .b32 	%r<38>;
	.reg .b32 	%f<4>;
	.reg .b64 	%rd<13>;

	ld.param.u32 	%r9, [_Z19calculatePartialSumiiiPiS__param_0];
	ld.param.u32 	%r7, [_Z19calculatePartialSumiiiPiS__param_1];
	ld.param.u32 	%r8, [_Z19calculatePartialSumiiiPiS__param_2];
	ld.param.u64 	%rd2, [_Z19calculatePartialSumiiiPiS__param_3];
	ld.param.u64 	%rd3, [_Z19calculatePartialSumiiiPiS__param_4];
	cvta.to.global.u64 	%rd1, %rd3;
	mov.u32 	%r10, %tid.x;
	mov.u32 	%r11, %ctaid.x;
	mov.u32 	%r12, %ntid.x;
	mad.lo.s32 	%r1, %r11, %r12, %r10;
	setp.ge.s32 	%p1, %r1, %r9;
	@%p1 bra 	$L__BB0_4;
	cvta.to.global.u64 	%rd4, %rd2;
	not.b32 	%r13, %r7;
	add.s32 	%r14, %r7, 1;
	mad.lo.s32 	%r15, %r7, %r7, %r7;
	add.s32 	%r16, %r15, %r14;
	add.s32 	%r17, %r16, %r13;
	shl.b32 	%r18, %r1, 3;
	shl.b32 	%r19, %r17, 2;
	add.s32 	%r20, %r18, %r19;
	or.b32  	%r21, %r20, 1;
	cvt.rn.f32.s32 	%f1, %r21;
	sqrt.rn.f32 	%f2, %f1;
	add.f32 	%f3, %f2, 0f3F800000;
	cvt.rzi.s32.f32 	%r22, %f3;
	shr.u32 	%r23, %r22, 31;
	add.s32 	%r24, %r22, %r23;
	shr.s32 	%r2, %r24, 1;
	mad.lo.s32 	%r25, %r13, %r7, %r13;
	add.s32 	%r26, %r25, %r14;
	sub.s32 	%r27, %r26, %r2;
	mad.lo.s32 	%r28, %r2, %r2, %r27;
	shr.u32 	%r29, %r28, 31;
	add.s32 	%r30, %r28, %r29;
	shr.s32 	%r31, %r30, 1;
	sub.s32 	%r3, %r1, %r31;
	mul.wide.s32 	%rd5, %r3, 4;
	add.s64 	%rd6, %rd4, %rd5;
	ld.global.u32 	%r32, [%rd6];
	mul.wide.s32 	%rd7, %r2, 4;
	add.s64 	%rd8, %rd4, %rd7;
	ld.global.u32 	%r4, [%rd8];
	setp.ge.s32 	%p2, %r32, %r4;
	@%p2 bra 	$L__BB0_4;
	mul.lo.s32 	%r5, %r8, %r7;
	add.s32 	%r33, %r3, %r5;
	mul.wide.s32 	%rd9, %r33, 4;
	add.s64 	%rd10, %rd1, %rd9;
	ld.global.u32 	%r6, [%rd10];
	setp.eq.s32 	%p3, %r6, -1;
	@%p3 bra 	$L__BB0_4;
	add.s32 	%r34, %r4, %r6;
	add.s32 	%r35, %r5, %r8;
	add.s32 	%r36, %r2, %r35;
	mul.wide.s32 	%rd11, %r36, 4;
	add.s64 	%rd12, %rd1, %rd11;
	atom.global.max.s32 	%r37, [%rd12], %r34;
$L__BB0_4:
	ret;

}
	// .globl	_Z15calculateAnsweriiPiS_
.visible .entry _Z15calculateAnsweriiPiS_(
	.param .u32 _Z15calculateAnsweriiPiS__param_0,
	.param .u32 _Z15calculateAnsweriiPiS__param_1,
	.param .u64 .ptr .align 1 _Z15calculateAnsweriiPiS__param_2,
	.param .u64 .ptr .align 1 _Z15calculateAnsweriiPiS__param_3
)
{
	.reg .pred 	%p<3>;
	.reg .b32 	%r<12>;
	.reg .b64 	%rd<7>;

	ld.param.u32 	%r3, [_Z15calculateAnsweriiPiS__param_0];
	ld.param.u32 	%r4, [_Z15calculateAnsweriiPiS__param_1];
	ld.param.u64 	%rd3, [_Z15calculateAnsweriiPiS__param_2];
	ld.param.u64 	%rd2, [_Z15calculateAnsweriiPiS__param_3];
	cvta.to.global.u64 	%rd1, %rd3;
	mov.u32 	%r5, %tid.x;
	mov.u32 	%r6, %ctaid.x;
	mov.u32 	%r7, %ntid.x;
	mad.lo.s32 	%r1, %r6, %r7, %r5;
	setp.ge.s32 	%p1, %r1, %r3;
	@%p1 bra 	$L__BB1_3;
	cvta.to.global.u64 	%rd4, %rd2;
	ld.global.u32 	%r8, [%rd1];
	add.s32 	%r9, %r4, -1;
	mad.lo.s32 	%r10, %r9, %r3, %r1;
	mul.wide.s32 	%rd5, %r10, 4;
	add.s64 	%rd6, %rd4, %rd5;
	ld.global.u32 	%r2, [%rd6];
	setp.ge.s32 	%p2, %r8, %r2;
	@%p2 bra 	$L__BB1_3;
	atom.global.max.s32 	%r11, [%rd1], %r2;
$L__BB1_3:
	ret;

}


// ===== COMPILED SASS (sm_100) =====

	.target	sm_100

	.elftype	@"ET_EXEC"


//--------------------- .note.nv.tkinfo           --------------------------
	.section	.note.nv.tkinfo,"",@"SHT_NOTE"
	.sectionflags	@"SHF_NOTE_NV_TKINFO"
	.tkinfo
        /*0018*/ 	.word	0x00000002
        /*0030*/ 	.string	""
        /*0030*/ 	.string	"ptxas"
        /*0030*/ 	.string	"Cuda compilation tools, release 13.0, V13.0.88"
        /*0030*/ 	.string	"Build cuda_13.0.r13.0/compiler.36424714_0"
        /*0030*/ 	.string	"-arch sm_100 -m 64 "



//--------------------- .note.nv.cuinfo           --------------------------
	.section	.note.nv.cuinfo,"",@"SHT_NOTE"
	.sectionflags	@"SHF_NOTE_NV_CUINFO"
        /*0018*/ 	.short	0x0002
        /*001a*/ 	.short	0x0064
        /*001c*/ 	.short	0x0082
	.zero		2


//--------------------- .nv.info                  --------------------------
	.section	.nv.info,"",@"SHT_CUDA_INFO"
	.align	4


	//----- nvinfo : EIATTR_REGCOUNT
	.align		4
        /*0000*/ 	.byte	0x04, 0x2f
        /*0002*/ 	.short	(.L_1 - .L_0)
	.align		4
.L_0:
        /*0004*/ 	.word	index@(_Z19calculatePartialSumiiiPiS_)
        /*0008*/ 	.word	0x00000010


	//----- nvinfo : EIATTR_FRAME_SIZE
	.align		4
.L_1:
        /*000c*/ 	.byte	0x04, 0x11
        /*000e*/ 	.short	(.L_3 - .L_2)
	.align		4
.L_2:
        /*0010*/ 	.word	index@($__internal_0_$__cuda_sm20_sqrt_rn_f32_slowpath)
        /*0014*/ 	.word	0x00000000


	//----- nvinfo : EIATTR_FRAME_SIZE
	.align		4
.L_3:
        /*0018*/ 	.byte	0x04, 0x11
        /*001a*/ 	.short	(.L_5 - .L_4)
	.align		4
.L_4:
        /*001c*/ 	.word	index@(_Z19calculatePartialSumiiiPiS_)
        /*0020*/ 	.word	0x00000000


	//----- nvinfo : EIATTR_REGCOUNT
	.align		4
.L_5:
        /*0024*/ 	.byte	0x04, 0x2f
        /*0026*/ 	.short	(.L_7 - .L_6)
	.align		4
.L_6:
        /*0028*/ 	.word	index@(_Z15calculateAnsweriiPiS_)
        /*002c*/ 	.word	0x0000000a


	//----- nvinfo : EIATTR_FRAME_SIZE
	.align		4
.L_7:
        /*0030*/ 	.byte	0x04, 0x11
        /*0032*/ 	.short	(.L_9 - .L_8)
	.align		4
.L_8:
        /*0034*/ 	.word	index@(_Z15calculateAnsweriiPiS_)
        /*0038*/ 	.word	0x00000000


	//----- nvinfo : EIATTR_MIN_STACK_SIZE
	.align		4
.L_9:
        /*003c*/ 	.byte	0x04, 0x12
        /*003e*/ 	.short	(.L_11 - .L_10)
	.align		4
.L_10:
        /*0040*/ 	.word	index@(_Z15calculateAnsweriiPiS_)
        /*0044*/ 	.word	0x00000000


	//----- nvinfo : EIATTR_MIN_STACK_SIZE
	.align		4
.L_11:
        /*0048*/ 	.byte	0x04, 0x12
        /*004a*/ 	.short	(.L_13 - .L_12)
	.align		4
.L_12:
        /*004c*/ 	.word	index@(_Z19calculatePartialSumiiiPiS_)
        /*0050*/ 	.word	0x00000000
.L_13:


//--------------------- .nv.compat                --------------------------
	.section	.nv.compat,"",@"SHT_CUDA_COMPAT_INFO"
	.align	4
        /*0000*/ 	.byte	0x02, 0x09, 0x00, 0x00, 0x02, 0x02, 0x01, 0x00, 0x02, 0x05, 0x05, 0x00, 0x03, 0x07, 0x01, 0x01
        /*0010*/ 	.byte	0x02, 0x03, 0x00, 0x00, 0x02, 0x06, 0x01, 0x00, 0x04, 0x0b, 0x08, 0x00, 0x01, 0x00, 0x00, 0x00
        /*0020*/ 	.byte	0x00, 0x00, 0x00, 0x00


//--------------------- .nv.info._Z15calculateAnsweriiPiS_ --------------------------
	.section	.nv.info._Z15calculateAnsweriiPiS_,"",@"SHT_CUDA_INFO"
	.sectionflags	@""
	.align	4


	//----- nvinfo : EIATTR_CUDA_API_VERSION
	.align		4
        /*0000*/ 	.byte	0x04, 0x37
        /*0002*/ 	.short	(.L_15 - .L_14)
.L_14:
        /*0004*/ 	.word	0x00000082


	//----- nvinfo : EIATTR_KPARAM_INFO
	.align		4
.L_15:
        /*0008*/ 	.byte	0x04, 0x17
        /*000a*/ 	.short	(.L_17 - .L_16)
.L_16:
        /*000c*/ 	.word	0x00000000
        /*0010*/ 	.short	0x0003
        /*0012*/ 	.short	0x0010
        /*0014*/ 	.byte	0x00, 0xf5, 0x21, 0x00


	//----- nvinfo : EIATTR_KPARAM_INFO
	.align		4
.L_17:
        /*0018*/ 	.byte	0x04, 0x17
        /*001a*/ 	.short	(.L_19 - .L_18)
.L_18:
        /*001c*/ 	.word	0x00000000
        /*0020*/ 	.short	0x0002
        /*0022*/ 	.short	0x0008
        /*0024*/ 	.byte	0x00, 0xf5, 0x21, 0x00


	//----- nvinfo : EIATTR_KPARAM_INFO
	.align		4
.L_19:
        /*0028*/ 	.byte	0x04, 0x17
        /*002a*/ 	.short	(.L_21 - .L_20)
.L_20:
        /*002c*/ 	.word	0x00000000
        /*0030*/ 	.short	0x0001
        /*0032*/ 	.short	0x0004
        /*0034*/ 	.byte	0x00, 0xf0, 0x11, 0x00


	//----- nvinfo : EIATTR_KPARAM_INFO
	.align		4
.L_21:
        /*0038*/ 	.byte	0x04, 0x17
        /*003a*/ 	.short	(.L_23 - .L_22)
.L_22:
        /*003c*/ 	.word	0x00000000
        /*0040*/ 	.short	0x0000
        /*0042*/ 	.short	0x0000
        /*0044*/ 	.byte	0x00, 0xf0, 0x11, 0x00


	//----- nvinfo : EIATTR_SPARSE_MMA_MASK
	.align		4
.L_23:
        /*0048*/ 	.byte	0x03, 0x50
        /*004a*/ 	.short	0x0000


	//----- nvinfo : EIATTR_MAXREG_COUNT
	.align		4
        /*004c*/ 	.byte	0x03, 0x1b
        /*004e*/ 	.short	0x00ff


	//----- nvinfo : EIATTR_MERCURY_ISA_VERSION
	.align		4
        /*0050*/ 	.byte	0x03, 0x5f
        /*0052*/ 	.short	0x0101


	//----- nvinfo : EIATTR_INT_WARP_WIDE_INSTR_OFFSETS
	.align		4
        /*0054*/ 	.byte	0x04, 0x31
        /*0056*/ 	.short	(.L_25 - .L_24)


	//   ....[0]....
.L_24:
        /*0058*/ 	.word	0x00000140


	//   ....[1]....
        /*005c*/ 	.word	0x00000150


	//----- nvinfo : EIATTR_VRC_CTA_INIT_COUNT
	.align		4
.L_25:
        /*0060*/ 	.byte	0x02, 0x4a
	.zero		1
	.zero		1


	//----- nvinfo : EIATTR_EXIT_INSTR_OFFSETS
	.align		4
        /*0064*/ 	.byte	0x04, 0x1c
        /*0066*/ 	.short	(.L_27 - .L_26)


	//   ....[0]....
.L_26:
        /*0068*/ 	.word	0x00000070


	//   ....[1]....
        /*006c*/ 	.word	0x00000120


	//   ....[2]....
        /*0070*/ 	.word	0x000001a0


	//----- nvinfo : EIATTR_CBANK_PARAM_SIZE
	.align		4
.L_27:
        /*0074*/ 	.byte	0x03, 0x19
        /*0076*/ 	.short	0x0018


	//----- nvinfo : EIATTR_PARAM_CBANK
	.align		4
        /*0078*/ 	.byte	0x04, 0x0a
        /*007a*/ 	.short	(.L_29 - .L_28)
	.align		4
.L_28:
        /*007c*/ 	.word	index@(.nv.constant0._Z15calculateAnsweriiPiS_)
        /*0080*/ 	.short	0x0380
        /*0082*/ 	.short	0x0018


	//----- nvinfo : EIATTR_SW_WAR
	.align		4
.L_29:
        /*0084*/ 	.byte	0x04, 0x36
        /*0086*/ 	.short	(.L_31 - .L_30)
.L_30:
        /*0088*/ 	.word	0x00000008
.L_31:


//--------------------- .nv.info._Z19calculatePartialSumiiiPiS_ --------------------------
	.section	.nv.info._Z19calculatePartialSumiiiPiS_,"",@"SHT_CUDA_INFO"
	.sectionflags	@""
	.align	4


	//----- nvinfo : EIATTR_CUDA_API_VERSION
	.align		4
        /*0000*/ 	.byte	0x04, 0x37
        /*0002*/ 	.short	(.L_33 - .L_32)
.L_32:
        /*0004*/ 	.word	0x00000082


	//----- nvinfo : EIATTR_KPARAM_INFO
	.align		4
.L_33:
        /*0008*/ 	.byte	0x04, 0x17
        /*000a*/ 	.short	(.L_35 - .L_34)
.L_34:
        /*000c*/ 	.word	0x00000000
        /*0010*/ 	.short	0x0004
        /*0012*/ 	.short	0x0018
        /*0014*/ 	.byte	0x00, 0xf5, 0x21, 0x00


	//----- nvinfo : EIATTR_KPARAM_INFO
	.align		4
.L_35:
        /*0018*/ 	.byte	0x04, 0x17
        /*001a*/ 	.short	(.L_37 - .L_36)
.L_36:
        /*001c*/ 	.word	0x00000000
        /*0020*/ 	.short	0x0003
        /*0022*/ 	.short	0x0010
        /*0024*/ 	.byte	0x00, 0xf5, 0x21, 0x00


	//----- nvinfo : EIATTR_KPARAM_INFO
	.align		4
.L_37:
        /*0028*/ 	.byte	0x04, 0x17
        /*002a*/ 	.short	(.L_39 - .L_38)
.L_38:
        /*002c*/ 	.word	0x00000000
        /*0030*/ 	.short	0x0002
        /*0032*/ 	.short	0x0008
        /*0034*/ 	.byte	0x00, 0xf0, 0x11, 0x00


	//----- nvinfo : EIATTR_KPARAM_INFO
	.align		4
.L_39:
        /*0038*/ 	.byte	0x04, 0x17
        /*003a*/ 	.short	(.L_41 - .L_40)
.L_40:
        /*003c*/ 	.word	0x00000000
        /*0040*/ 	.short	0x0001
        /*0042*/ 	.short	0x0004
        /*0044*/ 	.byte	0x00, 0xf0, 0x11, 0x00


	//----- nvinfo : EIATTR_KPARAM_INFO
	.align		4
.L_41:
        /*0048*/ 	.byte	0x04, 0x17
        /*004a*/ 	.short	(.L_43 - .L_42)
.L_42:
        /*004c*/ 	.word	0x00000000
        /*0050*/ 	.short	0x0000
        /*0052*/ 	.short	0x0000
        /*0054*/ 	.byte	0x00, 0xf0, 0x11, 0x00


	//----- nvinfo : EIATTR_SPARSE_MMA_MASK
	.align		4
.L_43:
        /*0058*/ 	.byte	0x03, 0x50
        /*005a*/ 	.short	0x0000


	//----- nvinfo : EIATTR_MAXREG_COUNT
	.align		4
        /*005c*/ 	.byte	0x03, 0x1b
        /*005e*/ 	.short	0x00ff


	//----- nvinfo : EIATTR_MERCURY_ISA_VERSION
	.align		4
        /*0060*/ 	.byte	0x03, 0x5f
        /*0062*/ 	.short	0x0101


	//----- nvinfo : EIATTR_VRC_CTA_INIT_COUNT
	.align		4
        /*0064*/ 	.byte	0x02, 0x4a
	.zero		1
	.zero		1


	//----- nvinfo : EIATTR_EXIT_INSTR_OFFSETS
	.align		4
        /*0068*/ 	.byte	0x04, 0x1c
        /*006a*/ 	.short	(.L_45 - .L_44)


	//   ....[0]....
.L_44:
        /*006c*/ 	.word	0x00000070


	//   ....[1]....
        /*0070*/ 	.word	0x00000300


	//   ....[2]....
        /*0074*/ 	.word	0x00000370


	//   ....[3]....
        /*0078*/ 	.word	0x000003d0


	//----- nvinfo : EIATTR_CRS_STACK_SIZE
	.align		4
.L_45:
        /*007c*/ 	.byte	0x04, 0x1e
        /*007e*/ 	.short	(.L_47 - .L_46)
.L_46:
        /*0080*/ 	.word	0x00000000


	//----- nvinfo : EIATTR_CBANK_PARAM_SIZE
	.align		4
.L_47:
        /*0084*/ 	.byte	0x03, 0x19
        /*0086*/ 	.short	0x0020


	//----- nvinfo : EIATTR_PARAM_CBANK
	.align		4
        /*0088*/ 	.byte	0x04, 0x0a
        /*008a*/ 	.short	(.L_49 - .L_48)
	.align		4
.L_48:
        /*008c*/ 	.word	index@(.nv.constant0._Z19calculatePartialSumiiiPiS_)
        /*0090*/ 	.short	0x0380
        /*0092*/ 	.short	0x0020


	//----- nvinfo : EIATTR_SW_WAR
	.align		4
.L_49:
        /*0094*/ 	.byte	0x04, 0x36
        /*0096*/ 	.short	(.L_51 - .L_50)
.L_50:
        /*0098*/ 	.word	0x00000008
.L_51:


//--------------------- .nv.callgraph             --------------------------
	.section	.nv.callgraph,"",@"SHT_CUDA_CALLGRAPH"
	.align	4
	.sectionentsize	8
	.align		4
        /*0000*/ 	.word	0x00000000
	.align		4
        /*0004*/ 	.word	0xffffffff
	.align		4
        /*0008*/ 	.word	0x00000000
	.align		4
        /*000c*/ 	.word	0xfffffffe
	.align		4
        /*0010*/ 	.word	0x00000000
	.align		4
        /*0014*/ 	.word	0xfffffffd
	.align		4
        /*0018*/ 	.word	0x00000000
	.align		4
        /*001c*/ 	.word	0xfffffffc


//--------------------- .text._Z15calculateAnsweriiPiS_ --------------------------
	.section	.text._Z15calculateAnsweriiPiS_,"ax",@progbits
	.align	128
        .global         _Z15calculateAnsweriiPiS_
        .type           _Z15calculateAnsweriiPiS_,@function
        .size           _Z15calculateAnsweriiPiS_,(.L_x_7 - _Z15calculateAnsweriiPiS_)
        .other          _Z15calculateAnsweriiPiS_,@"STO_CUDA_ENTRY STV_DEFAULT"
_Z15calculateAnsweriiPiS_:
.text._Z15calculateAnsweriiPiS_:
[----:B------:R-:W-:Y:S01]  /*0000*/  LDC R1, c[0x0][0x37c] ;  /* 0x0000df00ff017b82 */ /* 0x000fe20000000800 */
[----:B------:R-:W0:Y:S07]  /*0010*/  S2R R0, SR_TID.X ;  /* 0x0000000000007919 */ /* 0x000e2e0000002100 */
[----:B------:R-:W0:Y:S01]  /*0020*/  S2UR UR4, SR_CTAID.X ;  /* 0x00000000000479c3 */ /* 0x000e220000002500 */
[----:B------:R-:W1:Y:S07]  /*0030*/  LDCU UR5, c[0x0][0x380] ;  /* 0x00007000ff0577ac */ /* 0x000e6e0008000800 */
[----:B------:R-:W0:Y:S02]  /*0040*/  LDC R3, c[0x0][0x360] ;  /* 0x0000d800ff037b82 */ /* 0x000e240000000800 */
[----:B0-----:R-:W-:-:S05]  /*0050*/  IMAD R0, R3, UR4, R0 ;  /* 0x0000000403007c24 */ /* 0x001fca000f8e0200 */
[----:B-1----:R-:W-:-:S13]  /*0060*/  ISETP.GE.AND P0, PT, R0, UR5, PT ;  /* 0x0000000500007c0c */ /* 0x002fda000bf06270 */
[----:B------:R-:W-:Y:S05]  /*0070*/  @P0 EXIT ;  /* 0x000000000000094d */ /* 0x000fea0003800000 */
[----:B------:R-:W0:Y:S01]  /*0080*/  LDC R7, c[0x0][0x384] ;  /* 0x0000e100ff077b82 */ /* 0x000e220000000800 */
[----:B------:R-:W1:Y:S07]  /*0090*/  LDCU.64 UR6, c[0x0][0x358] ;  /* 0x00006b00ff0677ac */ /* 0x000e6e0008000a00 */
[----:B------:R-:W2:Y:S08]  /*00a0*/  LDC.64 R4, c[0x0][0x390] ;  /* 0x0000e400ff047b82 */ /* 0x000eb00000000a00 */
[----:B------:R-:W3:Y:S01]  /*00b0*/  LDC.64 R2, c[0x0][0x388] ;  /* 0x0000e200ff027b82 */ /* 0x000ee20000000a00 */
[----:B0-----:R-:W-:-:S04]  /*00c0*/  VIADD R7, R7, 0xffffffff ;  /* 0xffffffff07077836 */ /* 0x001fc80000000000 */
[----:B------:R-:W-:-:S04]  /*00d0*/  IMAD R7, R7, UR5, R0 ;  /* 0x0000000507077c24 */ /* 0x000fc8000f8e0200 */
[----:B--2---:R-:W-:-:S06]  /*00e0*/  IMAD.WIDE R4, R7, 0x4, R4 ;  /* 0x0000000407047825 */ /* 0x004fcc00078e0204 */
[----:B-1----:R-:W2:Y:S04]  /*00f0*/  LDG.E R5, desc[UR6][R4.64] ;  /* 0x0000000604057981 */ /* 0x002ea8000c1e1900 */
[----:B---3--:R-:W2:Y:S02]  /*0100*/  LDG.E R0, desc[UR6][R2.64] ;  /* 0x0000000602007981 */ /* 0x008ea4000c1e1900 */
[----:B--2---:R-:W-:-:S13]  /*0110*/  ISETP.GE.AND P0, PT, R0, R5, PT ;  /* 0x000000050000720c */ /* 0x004fda0003f06270 */
[----:B------:R-:W-:Y:S05]  /*0120*/  @P0 EXIT ;  /* 0x000000000000094d */ /* 0x000fea0003800000 */
[----:B------:R-:W0:Y:S01]  /*0130*/  S2R R0, SR_LANEID ;  /* 0x0000000000007919 */ /* 0x000e220000000000 */
[----:B------:R-:W-:Y:S01]  /*0140*/  VOTEU.ANY UR4, UPT, PT ;  /* 0x0000000000047886 */ /* 0x000fe200038e0100 */
[----:B------:R-:W-:Y:S01]  /*0150*/  CREDUX.MAX.S32 UR5, R5 ;  /* 0x00000000050572cc */ /* 0x000fe20000000200 */
[----:B------:R-:W-:-:S12]  /*0160*/  UFLO.U32 UR4, UR4 ;  /* 0x00000004000472bd */ /* 0x000fd800080e0000 */
[----:B------:R-:W-:Y:S02]  /*0170*/  MOV R5, UR5 ;  /* 0x0000000500057c02 */ /* 0x000fe40008000f00 */
[----:B0-----:R-:W-:-:S13]  /*0180*/  ISETP.EQ.U32.AND P0, PT, R0, UR4, PT ;  /* 0x0000000400007c0c */ /* 0x001fda000bf02070 */
[----:B------:R-:W-:Y:S01]  /*0190*/  @P0 REDG.E.MAX.S32.STRONG.GPU desc[UR6][R2.64], R5 ;  /* 0x000000050200098e */ /* 0x000fe2000d12e306 */
[----:B------:R-:W-:Y:S05]  /*01a0*/  EXIT ;  /* 0x000000000000794d */ /* 0x000fea0003800000 */
.L_x_0:
[----:B------:R-:W-:-:S00]  /*01b0*/  BRA `(.L_x_0) ;  /* 0xfffffffc00fc7947 */ /* 0x000fc0000383ffff */
[----:B------:R-:W-:-:S00]  /*01c0*/  NOP ;  /* 0x0000000000007918 */ /* 0x000fc00000000000 */
        /* <DEDUP_REMOVED lines=11> */
.L_x_7:


//--------------------- .text._Z19calculatePartialSumiiiPiS_ --------------------------
	.section	.text._Z19calculatePartialSumiiiPiS_,"ax",@progbits
	.align	128
        .global         _Z19calculatePartialSumiiiPiS_
        .type           _Z19calculatePartialSumiiiPiS_,@function
        .size           _Z19calculatePartialSumiiiPiS_,(.L_x_6 - _Z19calculatePartialSumiiiPiS_)
        .other          _Z19calculatePartialSumiiiPiS_,@"STO_CUDA_ENTRY STV_DEFAULT"
_Z19calculatePartialSumiiiPiS_:
.text._Z19calculatePartialSumiiiPiS_:
        /* <DEDUP_REMOVED lines=9> */
[----:B------:R-:W1:Y:S01]  /*0090*/  LDCU.64 UR4, c[0x0][0x358] ;  /* 0x00006b00ff0477ac */ /* 0x000e620008000a00 */
[----:B------:R-:W-:Y:S01]  /*00a0*/  BSSY.RECONVERGENT B0, `(.L_x_1) ;  /* 0x0000014000007945 */ /* 0x000fe20003800200 */
[-C--:B0-----:R-:W-:Y:S01]  /*00b0*/  LOP3.LUT R4, RZ, R3.reuse, RZ, 0x33, !PT ;  /* 0x00000003ff047212 */ /* 0x081fe200078e33ff */
[C---:B------:R-:W-:Y:S01]  /*00c0*/  IMAD R0, R3.reuse, R3, R3 ;  /* 0x0000000303007224 */ /* 0x040fe200078e0203 */
[----:B------:R-:W-:-:S04]  /*00d0*/  IADD3 R3, PT, PT, R3, 0x1, RZ ;  /* 0x0000000103037810 */ /* 0x000fc80007ffe0ff */
[----:B------:R-:W-:-:S04]  /*00e0*/  IADD3 R5, PT, PT, R4, R0, R3 ;  /* 0x0000000004057210 */ /* 0x000fc80007ffe003 */
[----:B------:R-:W-:-:S04]  /*00f0*/  LEA R0, R2, R5, 0x1 ;  /* 0x0000000502007211 */ /* 0x000fc800078e08ff */
[----:B------:R-:W-:-:S04]  /*0100*/  LEA R0, R0, 0x1, 0x2 ;  /* 0x0000000100007811 */ /* 0x000fc800078e10ff */
[----:B------:R-:W-:-:S04]  /*0110*/  I2FP.F32.S32 R0, R0 ;  /* 0x0000000000007245 */ /* 0x000fc80000201400 */
[----:B------:R-:W-:Y:S01]  /*0120*/  IADD3 R6, PT, PT, R0, -0xd000000, RZ ;  /* 0xf300000000067810 */ /* 0x000fe20007ffe0ff */
[----:B------:R0:W2:Y:S03]  /*0130*/  MUFU.RSQ R5, R0 ;  /* 0x0000000000057308 */ /* 0x0000a60000001400 */
[----:B------:R-:W-:-:S13]  /*0140*/  ISETP.GT.U32.AND P0, PT, R6, 0x727fffff, PT ;  /* 0x727fffff0600780c */ /* 0x000fda0003f04070 */
[----:B01----:R-:W-:Y:S05]  /*0150*/  @!P0 BRA `(.L_x_2) ;  /* 0x0000000000108947 */ /* 0x003fea0003800000 */
[----:B------:R-:W-:-:S07]  /*0160*/  MOV R10, 0x180 ;  /* 0x00000180000a7802 */ /* 0x000fce0000000f00 */
[----:B--2---:R-:W-:Y:S05]  /*0170*/  CALL.REL.NOINC `($__internal_0_$__cuda_sm20_sqrt_rn_f32_slowpath) ;  /* 0x0000000000987944 */ /* 0x004fea0003c00000 */
[----:B------:R-:W-:Y:S01]  /*0180*/  IMAD.MOV.U32 R0, RZ, RZ, R5 ;  /* 0x000000ffff007224 */ /* 0x000fe200078e0005 */
[----:B------:R-:W-:Y:S06]  /*0190*/  BRA `(.L_x_3) ;  /* 0x0000000000107947 */ /* 0x000fec0003800000 */
.L_x_2:
[----:B--2---:R-:W-:Y:S01]  /*01a0*/  FMUL.FTZ R7, R0, R5 ;  /* 0x0000000500077220 */ /* 0x004fe20000410000 */
[----:B------:R-:W-:-:S03]  /*01b0*/  FMUL.FTZ R5, R5, 0.5 ;  /* 0x3f00000005057820 */ /* 0x000fc60000410000 */
[----:B------:R-:W-:-:S04]  /*01c0*/  FFMA R0, -R7, R7, R0 ;  /* 0x0000000707007223 */ /* 0x000fc80000000100 */
[----:B------:R-:W-:-:S07]  /*01d0*/  FFMA R0, R0, R5, R7 ;  /* 0x0000000500007223 */ /* 0x000fce0000000007 */
.L_x_3:
[----:B------:R-:W-:Y:S05]  /*01e0*/  BSYNC.RECONVERGENT B0 ;  /* 0x0000000000007941 */ /* 0x000fea0003800200 */
.L_x_1:
[----:B------:R-:W0:Y:S01]  /*01f0*/  LDC R5, c[0x0][0x384] ;  /* 0x0000e100ff057b82 */ /* 0x000e220000000800 */
[----:B------:R-:W-:-:S06]  /*0200*/  FADD R0, R0, 1 ;  /* 0x3f80000000007421 */ /* 0x000fcc0000000000 */
[----:B------:R-:W1:Y:S01]  /*0210*/  F2I.TRUNC.NTZ R0, R0 ;  /* 0x0000000000007305 */ /* 0x000e62000020f100 */
[----:B------:R-:W2:Y:S01]  /*0220*/  LDC.64 R8, c[0x0][0x390] ;  /* 0x0000e400ff087b82 */ /* 0x000ea20000000a00 */
[----:B-1----:R-:W-:Y:S01]  /*0230*/  LEA.HI R6, R0, R0, RZ, 0x1 ;  /* 0x0000000000067211 */ /* 0x002fe200078f08ff */
[----:B0-----:R-:W-:-:S03]  /*0240*/  IMAD R4, R4, R5, R4 ;  /* 0x0000000504047224 */ /* 0x001fc600078e0204 */
[----:B------:R-:W-:-:S04]  /*0250*/  SHF.R.S32.HI R11, RZ, 0x1, R6 ;  /* 0x00000001ff0b7819 */ /* 0x000fc80000011406 */
[C---:B------:R-:W-:Y:S01]  /*0260*/  IADD3 R4, PT, PT, -R11.reuse, R4, R3 ;  /* 0x000000040b047210 */ /* 0x040fe20007ffe103 */
[----:B--2---:R-:W-:-:S04]  /*0270*/  IMAD.WIDE R6, R11, 0x4, R8 ;  /* 0x000000040b067825 */ /* 0x004fc800078e0208 */
[----:B------:R-:W-:-:S05]  /*0280*/  IMAD R4, R11, R11, R4 ;  /* 0x0000000b0b047224 */ /* 0x000fca00078e0204 */
[----:B------:R-:W-:-:S04]  /*0290*/  LEA.HI R4, R4, R4, RZ, 0x1 ;  /* 0x0000000404047211 */ /* 0x000fc800078f08ff */
[----:B------:R-:W-:-:S04]  /*02a0*/  SHF.R.S32.HI R3, RZ, 0x1, R4 ;  /* 0x00000001ff037819 */ /* 0x000fc80000011404 */
[----:B------:R-:W-:-:S05]  /*02b0*/  IADD3 R13, PT, PT, R2, -R3, RZ ;  /* 0x80000003020d7210 */ /* 0x000fca0007ffe0ff */
[----:B------:R-:W-:Y:S02]  /*02c0*/  IMAD.WIDE R2, R13, 0x4, R8 ;  /* 0x000000040d027825 */ /* 0x000fe400078e0208 */
[----:B------:R-:W2:Y:S04]  /*02d0*/  LDG.E R9, desc[UR4][R6.64] ;  /* 0x0000000406097981 */ /* 0x000ea8000c1e1900 */
[----:B------:R-:W2:Y:S02]  /*02e0*/  LDG.E R2, desc[UR4][R2.64] ;  /* 0x0000000402027981 */ /* 0x000ea4000c1e1900 */
[----:B--2---:R-:W-:-:S13]  /*02f0*/  ISETP.GE.AND P0, PT, R2, R9, PT ;  /* 0x000000090200720c */ /* 0x004fda0003f06270 */
[----:B------:R-:W-:Y:S05]  /*0300*/  @P0 EXIT ;  /* 0x000000000000094d */ /* 0x000fea0003800000 */
[----:B------:R-:W0:Y:S08]  /*0310*/  LDC R0, c[0x0][0x388] ;  /* 0x0000e200ff007b82 */ /* 0x000e300000000800 */
[----:B------:R-:W1:Y:S01]  /*0320*/  LDC.64 R6, c[0x0][0x398] ;  /* 0x0000e600ff067b82 */ /* 0x000e620000000a00 */
[----:B0-----:R-:W-:-:S04]  /*0330*/  IMAD R3, R5, R0, R13 ;  /* 0x0000000005037224 */ /* 0x001fc800078e020d */
[----:B-1----:R-:W-:-:S06]  /*0340*/  IMAD.WIDE R2, R3, 0x4, R6 ;  /* 0x0000000403027825 */ /* 0x002fcc00078e0206 */
[----:B------:R-:W2:Y:S02]  /*0350*/  LDG.E R2, desc[UR4][R2.64] ;  /* 0x0000000402027981 */ /* 0x000ea4000c1e1900 */
[----:B--2---:R-:W-:-:S13]  /*0360*/  ISETP.NE.AND P0, PT, R2, -0x1, PT ;  /* 0xffffffff0200780c */ /* 0x004fda0003f05270 */
[----:B------:R-:W-:Y:S05]  /*0370*/  @!P0 EXIT ;  /* 0x000000000000894d */ /* 0x000fea0003800000 */
[----:B------:R-:W-:-:S05]  /*0380*/  IMAD R5, R5, R0, R0 ;  /* 0x0000000005057224 */ /* 0x000fca00078e0200 */
[----:B------:R-:W-:Y:S01]  /*0390*/  IADD3 R3, PT, PT, R11, R5, RZ ;  /* 0x000000050b037210 */ /* 0x000fe20007ffe0ff */
[----:B------:R-:W-:-:S04]  /*03a0*/  IMAD.IADD R5, R9, 0x1, R2 ;  /* 0x0000000109057824 */ /* 0x000fc800078e0202 */
[----:B------:R-:W-:-:S05]  /*03b0*/  IMAD.WIDE R2, R3, 0x4, R6 ;  /* 0x0000000403027825 */ /* 0x000fca00078e0206 */
[----:B------:R-:W-:Y:S01]  /*03c0*/  REDG.E.MAX.S32.STRONG.GPU desc[UR4][R2.64], R5 ;  /* 0x000000050200798e */ /* 0x000fe2000d12e304 */
[----:B------:R-:W-:Y:S05]  /*03d0*/  EXIT ;  /* 0x000000000000794d */ /* 0x000fea0003800000 */
        .weak           $__internal_0_$__cuda_sm20_sqrt_rn_f32_slowpath
        .type           $__internal_0_$__cuda_sm20_sqrt_rn_f32_slowpath,@function
        .size           $__internal_0_$__cuda_sm20_sqrt_rn_f32_slowpath,(.L_x_6 - $__internal_0_$__cuda_sm20_sqrt_rn_f32_slowpath)
$__internal_0_$__cuda_sm20_sqrt_rn_f32_slowpath:
[----:B------:R-:W-:-:S13]  /*03e0*/  LOP3.LUT P0, RZ, R0, 0x7fffffff, RZ, 0xc0, !PT ;  /* 0x7fffffff00ff7812 */ /* 0x000fda000780c0ff */
[----:B------:R-:W-:Y:S01]  /*03f0*/  @!P0 MOV R5, R0 ;  /* 0x0000000000058202 */ /* 0x000fe20000000f00 */
[----:B------:R-:W-:Y:S06]  /*0400*/  @!P0 BRA `(.L_x_4) ;  /* 0x0000000000408947 */ /* 0x000fec0003800000 */
[----:B------:R-:W-:-:S13]  /*0410*/  FSETP.GEU.FTZ.AND P0, PT, R0, RZ, PT ;  /* 0x000000ff0000720b */ /* 0x000fda0003f1e000 */
[----:B------:R-:W-:Y:S01]  /*0420*/  @!P0 MOV R5, 0x7fffffff ;  /* 0x7fffffff00058802 */ /* 0x000fe20000000f00 */
[----:B------:R-:W-:Y:S06]  /*0430*/  @!P0 BRA `(.L_x_4) ;  /* 0x0000000000348947 */ /* 0x000fec0003800000 */
[----:B------:R-:W-:-:S13]  /*0440*/  FSETP.GTU.FTZ.AND P0, PT, |R0|, +INF , PT ;  /* 0x7f8000000000780b */ /* 0x000fda0003f1c200 */
[----:B------:R-:W-:Y:S01]  /*0450*/  @P0 FADD.FTZ R5, R0, 1 ;  /* 0x3f80000000050421 */ /* 0x000fe20000010000 */
[----:B------:R-:W-:Y:S06]  /*0460*/  @P0 BRA `(.L_x_4) ;  /* 0x0000000000280947 */ /* 0x000fec0003800000 */
[----:B------:R-:W-:-:S13]  /*0470*/  FSETP.NEU.FTZ.AND P0, PT, |R0|, +INF , PT ;  /* 0x7f8000000000780b */ /* 0x000fda0003f1d200 */
[----:B------:R-:W-:-:S04]  /*0480*/  @P0 FFMA R6, R0, 1.84467440737095516160e+19, RZ ;  /* 0x5f80000000060823 */ /* 0x000fc800000000ff */
[----:B------:R-:W0:Y:S02]  /*0490*/  @P0 MUFU.RSQ R5, R6 ;  /* 0x0000000600050308 */ /* 0x000e240000001400 */
[----:B0-----:R-:W-:Y:S01]  /*04a0*/  @P0 FMUL.FTZ R7, R6, R5 ;  /* 0x0000000506070220 */ /* 0x001fe20000410000 */
[----:B------:R-:W-:Y:S01]  /*04b0*/  @P0 FMUL.FTZ R9, R5, 0.5 ;  /* 0x3f00000005090820 */ /* 0x000fe20000410000 */
[----:B------:R-:W-:Y:S02]  /*04c0*/  @!P0 IMAD.MOV.U32 R5, RZ, RZ, R0 ;  /* 0x000000ffff058224 */ /* 0x000fe400078e0000 */
[----:B------:R-:W-:-:S04]  /*04d0*/  @P0 FADD.FTZ R8, -R7, -RZ ;  /* 0x800000ff07080221 */ /* 0x000fc80000010100 */
[----:B------:R-:W-:-:S04]  /*04e0*/  @P0 FFMA R8, R7, R8, R6 ;  /* 0x0000000807080223 */ /* 0x000fc80000000006 */
[----:B------:R-:W-:-:S04]  /*04f0*/  @P0 FFMA R8, R8, R9, R7 ;  /* 0x0000000908080223 */ /* 0x000fc80000000007 */
[----:B------:R-:W-:-:S07]  /*0500*/  @P0 FMUL.FTZ R5, R8, 2.3283064365386962891e-10 ;  /* 0x2f80000008050820 */ /* 0x000fce0000410000 */
.L_x_4:
[----:B------:R-:W-:Y:S01]  /*0510*/  HFMA2 R7, -RZ, RZ, 0, 0 ;  /* 0x00000000ff077431 */ /* 0x000fe200000001ff */
[----:B------:R-:W-:-:S04]  /*0520*/  MOV R6, R10 ;  /* 0x0000000a00067202 */ /* 0x000fc80000000f00 */
[----:B------:R-:W-:Y:S05]  /*0530*/  RET.REL.NODEC R6 `(_Z19calculatePartialSumiiiPiS_) ;  /* 0xfffffff806b07950 */ /* 0x000fea0003c3ffff */
.L_x_5:
        /* <DEDUP_REMOVED lines=12> */
.L_x_6:


//--------------------- .nv.shared.reserved.0     --------------------------
	.section	.nv.shared.reserved.0,"aw",@nobits
	.weak		__nv_reservedSMEM_offset_0_alias
	.size		__nv_reservedSMEM_offset_0_alias, 0, 64
	.other		__nv_reservedSMEM_offset_0_alias,@"STO_CUDA_RESERVED_SHARED STV_DEFAULT"
__nv_reservedSMEM_offset_0_alias:
	.zero		0
	.zero		64


//--------------------- .nv.constant0._Z15calculateAnsweriiPiS_ --------------------------
	.section	.nv.constant0._Z15calculateAnsweriiPiS_,"a",@progbits
	.sectionflags	@""
	.align	4
.nv.constant0._Z15calculateAnsweriiPiS_:
	.zero		920


//--------------------- .nv.constant0._Z19calculatePartialSumiiiPiS_ --------------------------
	.section	.nv.constant0._Z19calculatePartialSumiiiPiS_,"a",@progbits
	.sectionflags	@""
	.align	4
.nv.constant0._Z19calculatePartialSumiiiPiS_:
	.zero		928


//--------------------- SYMBOLS --------------------------

	.type		.nv.reservedSmem.offset0,@object
	.size		.nv.reservedSmem.offset0,0x4
